//
// Generated by NVIDIA NVVM Compiler
//
// Compiler Build ID: CL-36424714
// Cuda compilation tools, release 13.0, V13.0.88
// Based on NVVM 20.0.0
//

.version 9.0
.target sm_100
.address_size 64

	// .globl	_Z11hello_worldv
.extern .func  (.param .b32 func_retval0) vprintf
(
	.param .b64 vprintf_param_0,
	.param .b64 vprintf_param_1
)
;
.global .align 1 .b8 $str[30] = {72, 101, 108, 108, 111, 32, 87, 111, 114, 108, 100, 33, 32, 73, 32, 97, 109, 32, 116, 104, 114, 101, 97, 100, 32, 37, 100, 46, 10};

.visible .entry _Z11hello_worldv()
{
	.local .align 8 .b8 	__local_depot0[8];
	.reg .b64 	%SP;
	.reg .b64 	%SPL;
	.reg .b32 	%r<4>;
	.reg .b64 	%rd<5>;

	mov.u64 	%SPL, __local_depot0;
	cvta.local.u64 	%SP, %SPL;
	add.u64 	%rd1, %SP, 0;
	add.u64 	%rd2, %SPL, 0;
	mov.u32 	%r1, %tid.x;
	st.local.u32 	[%rd2], %r1;
	mov.u64 	%rd3, $str;
	cvta.global.u64 	%rd4, %rd3;
	{ // callseq 0, 0
	.param .b64 param0;
	st.param.b64 	[param0], %rd4;
	.param .b64 param1;
	st.param.b64 	[param1], %rd1;
	.param .b32 retval0;
	call.uni (retval0), 
	vprintf, 
	(
	param0, 
	param1
	);
	ld.param.b32 	%r2, [retval0];
	} // callseq 0
	ret;

}


// ===== COMPILED SASS (sm_100) =====

	.target	sm_100

	.elftype	@"ET_EXEC"


//--------------------- .note.nv.tkinfo           --------------------------
	.section	.note.nv.tkinfo,"",@"SHT_NOTE"
	.sectionflags	@"SHF_NOTE_NV_TKINFO"
	.tkinfo
        /*0018*/ 	.word	0x00000002
        /*0030*/ 	.string	""
        /*0030*/ 	.string	"ptxas"
        /*0030*/ 	.string	"Cuda compilation tools, release 13.0, V13.0.88"
        /*0030*/ 	.string	"Build cuda_13.0.r13.0/compiler.36424714_0"
        /*0030*/ 	.string	"-arch sm_100 -m 64 "



//--------------------- .note.nv.cuinfo           --------------------------
	.section	.note.nv.cuinfo,"",@"SHT_NOTE"
	.sectionflags	@"SHF_NOTE_NV_CUINFO"
        /*0018*/ 	.short	0x0002
        /*001a*/ 	.short	0x0064
        /*001c*/ 	.short	0x0082
	.zero		2


//--------------------- .nv.info                  --------------------------
	.section	.nv.info,"",@"SHT_CUDA_INFO"
	.align	4


	//----- nvinfo : EIATTR_REGCOUNT
	.align		4
        /*0000*/ 	.byte	0x04, 0x2f
        /*0002*/ 	.short	(.L_2 - .L_1)
	.align		4
.L_1:
        /*0004*/ 	.word	index@(_Z11hello_worldv)
        /*0008*/ 	.word	0x00000018


	//----- nvinfo : EIATTR_FRAME_SIZE
	.align		4
.L_2:
        /*000c*/ 	.byte	0x04, 0x11
        /*000e*/ 	.short	(.L_4 - .L_3)
	.align		4
.L_3:
        /*0010*/ 	.word	index@(_Z11hello_worldv)
        /*0014*/ 	.word	0x00000008


	//----- nvinfo : EIATTR_MIN_STACK_SIZE
	.align		4
.L_4:
        /*0018*/ 	.byte	0x04, 0x12
        /*001a*/ 	.short	(.L_6 - .L_5)
	.align		4
.L_5:
        /*001c*/ 	.word	index@(_Z11hello_worldv)
        /*0020*/ 	.word	0x00000008
.L_6:


//--------------------- .nv.compat                --------------------------
	.section	.nv.compat,"",@"SHT_CUDA_COMPAT_INFO"
	.align	4
        /*0000*/ 	.byte	0x02, 0x09, 0x00, 0x00, 0x02, 0x02, 0x01, 0x00, 0x02, 0x05, 0x05, 0x00, 0x03, 0x07, 0x01, 0x01
        /*0010*/ 	.byte	0x02, 0x03, 0x00, 0x00, 0x02, 0x06, 0x01, 0x00, 0x04, 0x0b, 0x08, 0x00, 0x09, 0x00, 0x00, 0x00
        /*0020*/ 	.byte	0x00, 0x00, 0x00, 0x00


//--------------------- .nv.info._Z11hello_worldv --------------------------
	.section	.nv.info._Z11hello_worldv,"",@"SHT_CUDA_INFO"
	.sectionflags	@""
	.align	4


	//----- nvinfo : EIATTR_CUDA_API_VERSION
	.align		4
        /*0000*/ 	.byte	0x04, 0x37
        /*0002*/ 	.short	(.L_8 - .L_7)
.L_7:
        /*0004*/ 	.word	0x00000082


	//----- nvinfo : EIATTR_SPARSE_MMA_MASK
	.align		4
.L_8:
        /*0008*/ 	.byte	0x03, 0x50
        /*000a*/ 	.short	0x0000


	//----- nvinfo : EIATTR_MAXREG_COUNT
	.align		4
        /*000c*/ 	.byte	0x03, 0x1b
        /*000e*/ 	.short	0x00ff


	//----- nvinfo : EIATTR_EXTERNS
	.align		4
        /*0010*/ 	.byte	0x04, 0x0f
        /*0012*/ 	.short	(.L_10 - .L_9)


	//   ....[0]....
	.align		4
.L_9:
        /*0014*/ 	.word	index@(vprintf)


	//----- nvinfo : EIATTR_MERCURY_ISA_VERSION
	.align		4
.L_10:
        /*0018*/ 	.byte	0x03, 0x5f
        /*001a*/ 	.short	0x0101


	//----- nvinfo : EIATTR_VRC_CTA_INIT_COUNT
	.align		4
        /*001c*/ 	.byte	0x02, 0x4a
	.zero		1
	.zero		1


	//----- nvinfo : EIATTR_SYSCALL_OFFSETS
	.align		4
        /*0020*/ 	.byte	0x04, 0x46
        /*0022*/ 	.short	(.L_12 - .L_11)


	//   ....[0]....
.L_11:
        /*0024*/ 	.word	0x000000e0


	//----- nvinfo : EIATTR_EXIT_INSTR_OFFSETS
	.align		4
.L_12:
        /*0028*/ 	.byte	0x04, 0x1c
        /*002a*/ 	.short	(.L_14 - .L_13)


	//   ....[0]....
.L_13:
        /*002c*/ 	.word	0x000000f0


	//----- nvinfo : EIATTR_SW_WAR
	.align		4
.L_14:
        /*0030*/ 	.byte	0x04, 0x36
        /*0032*/ 	.short	(.L_16 - .L_15)
.L_15:
        /*0034*/ 	.word	0x00000008
.L_16:


//--------------------- .nv.callgraph             --------------------------
	.section	.nv.callgraph,"",@"SHT_CUDA_CALLGRAPH"
	.align	4
	.sectionentsize	8
	.align		4
        /*0000*/ 	.word	0x00000000
	.align		4
        /*0004*/ 	.word	0xffffffff
	.align		4
        /*0008*/ 	.word	index@(_Z11hello_worldv)
	.align		4
        /*000c*/ 	.word	index@(vprintf)
	.align		4
        /*0010*/ 	.word	0x00000000
	.align		4
        /*0014*/ 	.word	0xfffffffe
	.align		4
        /*0018*/ 	.word	0x00000000
	.align		4
        /*001c*/ 	.word	0xfffffffd
	.align		4
        /*0020*/ 	.word	0x00000000
	.align		4
        /*0024*/ 	.word	0xfffffffc


//--------------------- .nv.constant4             --------------------------
	.section	.nv.constant4,"a",@progbits
	.align	8
	.align		8
.nv.constant4:
        /*0000*/ 	.dword	vprintf
	.align		8
        /*0008*/ 	.dword	$str


//--------------------- .text._Z11hello_worldv    --------------------------
	.section	.text._Z11hello_worldv,"ax",@progbits
	.align	128
        .global         _Z11hello_worldv
        .type           _Z11hello_worldv,@function
        .size           _Z11hello_worldv,(.L_x_2 - _Z11hello_worldv)
        .other          _Z11hello_worldv,@"STO_CUDA_ENTRY STV_DEFAULT"
_Z11hello_worldv:
.text._Z11hello_worldv:
[----:B------:R-:W0:Y:S01]  /*0000*/  LDC R1, c[0x0][0x37c] ;  /* 0x0000df00ff017b82 */ /* 0x000e220000000800 */
[----:B------:R-:W1:Y:S01]  /*0010*/  S2R R8, SR_TID.X ;  /* 0x0000000000087919 */ /* 0x000e620000002100 */
[----:B0-----:R-:W-:Y:S01]  /*0020*/  VIADD R1, R1, 0xfffffff8 ;  /* 0xfffffff801017836 */ /* 0x001fe20000000000 */
[----:B------:R-:W-:Y:S01]  /*0030*/  MOV R0, 0x0 ;  /* 0x0000000000007802 */ /* 0x000fe20000000f00 */
[----:B------:R-:W0:Y:S04]  /*0040*/  LDCU UR4, c[0x0][0x2f8] ;  /* 0x00005f00ff0477ac */ /* 0x000e280008000800 */
[----:B------:R2:W3:Y:S01]  /*0050*/  LDC.64 R2, c[0x4][R0] ;  /* 0x0100000000027b82 */ /* 0x0004e20000000a00 */
[----:B------:R-:W4:Y:S01]  /*0060*/  LDCU.64 UR6, c[0x4][0x8] ;  /* 0x01000100ff0677ac */ /* 0x000f220008000a00 */
[----:B------:R-:W5:Y:S01]  /*0070*/  LDCU UR5, c[0x0][0x2fc] ;  /* 0x00005f80ff0577ac */ /* 0x000f620008000800 */
[----:B0-----:R-:W-:Y:S01]  /*0080*/  IADD3 R6, P0, PT, R1, UR4, RZ ;  /* 0x0000000401067c10 */ /* 0x001fe2000ff1e0ff */
[----:B----4-:R-:W-:Y:S01]  /*0090*/  IMAD.U32 R4, RZ, RZ, UR6 ;  /* 0x00000006ff047e24 */ /* 0x010fe2000f8e00ff */
[----:B------:R-:W-:-:S03]  /*00a0*/  MOV R5, UR7 ;  /* 0x0000000700057c02 */ /* 0x000fc60008000f00 */
[----:B-----5:R-:W-:Y:S01]  /*00b0*/  IMAD.X R7, RZ, RZ, UR5, P0 ;  /* 0x00000005ff077e24 */ /* 0x020fe200080e06ff */
[----:B-1----:R2:W-:Y:S07]  /*00c0*/  STL [R1], R8 ;  /* 0x0000000801007387 */ /* 0x0025ee0000100800 */
[----:B------:R-:W-:-:S07]  /*00d0*/  LEPC R20, `(.L_x_0) ;  /* 0x000000001014794e */ /* 0x000fce0000000000 */
[----:B--23--:R-:W-:Y:S05]  /*00e0*/  CALL.ABS.NOINC R2 ;  /* 0x0000000002007343 */ /* 0x00cfea0003c00000 */
.L_x_0:
[----:B------:R-:W-:Y:S05]  /*00f0*/  EXIT ;  /* 0x000000000000794d */ /* 0x000fea0003800000 */
.L_x_1:
[----:B------:R-:W-:-:S00]  /*0100*/  BRA `(.L_x_1) ;  /* 0xfffffffc00fc7947 */ /* 0x000fc0000383ffff */
[----:B------:R-:W-:-:S00]  /*0110*/  NOP ;  /* 0x0000000000007918 */ /* 0x000fc00000000000 */
        /* <DEDUP_REMOVED lines=14> */
.L_x_2:


//--------------------- .nv.global.init           --------------------------
	.section	.nv.global.init,"aw",@progbits
.nv.global.init:
	.type		$str,@object
	.size		$str,(.L_0 - $str)
$str:
        /*0000*/ 	.byte	0x48, 0x65, 0x6c, 0x6c, 0x6f, 0x20, 0x57, 0x6f, 0x72, 0x6c, 0x64, 0x21, 0x20, 0x49, 0x20, 0x61
        /*0010*/ 	.byte	0x6d, 0x20, 0x74, 0x68, 0x72, 0x65, 0x61, 0x64, 0x20, 0x25, 0x64, 0x2e, 0x0a, 0x00
.L_0:


//--------------------- .nv.shared.reserved.0     --------------------------
	.section	.nv.shared.reserved.0,"aw",@nobits
	.weak		__nv_reservedSMEM_offset_0_alias
	.size		__nv_reservedSMEM_offset_0_alias, 0, 64
	.other		__nv_reservedSMEM_offset_0_alias,@"STO_CUDA_RESERVED_SHARED STV_DEFAULT"
__nv_reservedSMEM_offset_0_alias:
	.zero		0
	.zero		64


//--------------------- .nv.constant0._Z11hello_worldv --------------------------
	.section	.nv.constant0._Z11hello_worldv,"a",@progbits
	.sectionflags	@""
	.align	4
.nv.constant0._Z11hello_worldv:
	.zero		896


//--------------------- SYMBOLS --------------------------

	.type		.nv.reservedSmem.offset0,@object
	.size		.nv.reservedSmem.offset0,0x4
	.type		vprintf,@function
